//
// Generated by NVIDIA NVVM Compiler
//
// Compiler Build ID: CL-36424714
// Cuda compilation tools, release 13.0, V13.0.88
// Based on NVVM 20.0.0
//

.version 9.0
.target sm_100
.address_size 64


.func  (.param .b32 func_retval0) _Z20fib_recursive_devicej(
	.param .b32 _Z20fib_recursive_devicej_param_0
)
{
	.reg .pred 	%p<6>;
	.reg .b32 	%r<64>;

	ld.param.u32 	%r63, [_Z20fib_recursive_devicej_param_0];
	setp.lt.u32 	%p1, %r63, 2;
	mov.b32 	%r62, 0;
	@%p1 bra 	$L__BB0_9;
	add.s32 	%r31, %r63, -2;
	shr.u32 	%r32, %r31, 1;
	add.s32 	%r1, %r32, 1;
	and.b32  	%r2, %r1, 3;
	setp.lt.u32 	%p2, %r31, 6;
	mov.b32 	%r62, 0;
	@%p2 bra 	$L__BB0_5;
	add.s32 	%r53, %r63, -3;
	and.b32  	%r34, %r1, 2147483644;
	neg.s32 	%r52, %r34;
	mov.b32 	%r62, 0;
$L__BB0_3:
	add.s32 	%r35, %r53, 2;
	{ // callseq 0, 0
	.param .b32 param0;
	st.param.b32 	[param0], %r35;
	.param .b32 retval0;
	call.uni (retval0), 
	_Z20fib_recursive_devicej, 
	(
	param0
	);
	ld.param.b32 	%r36, [retval0];
	} // callseq 0
	add.s32 	%r38, %r36, %r62;
	add.s32 	%r39, %r53, -4;
	{ // callseq 1, 0
	.param .b32 param0;
	st.param.b32 	[param0], %r53;
	.param .b32 retval0;
	call.uni (retval0), 
	_Z20fib_recursive_devicej, 
	(
	param0
	);
	ld.param.b32 	%r40, [retval0];
	} // callseq 1
	add.s32 	%r42, %r40, %r38;
	add.s32 	%r43, %r53, -2;
	{ // callseq 2, 0
	.param .b32 param0;
	st.param.b32 	[param0], %r43;
	.param .b32 retval0;
	call.uni (retval0), 
	_Z20fib_recursive_devicej, 
	(
	param0
	);
	ld.param.b32 	%r44, [retval0];
	} // callseq 2
	add.s32 	%r46, %r44, %r42;
	{ // callseq 3, 0
	.param .b32 param0;
	st.param.b32 	[param0], %r39;
	.param .b32 retval0;
	call.uni (retval0), 
	_Z20fib_recursive_devicej, 
	(
	param0
	);
	ld.param.b32 	%r47, [retval0];
	} // callseq 3
	add.s32 	%r62, %r47, %r46;
	add.s32 	%r53, %r53, -8;
	add.s32 	%r52, %r52, 4;
	setp.ne.s32 	%p3, %r52, 0;
	@%p3 bra 	$L__BB0_3;
	add.s32 	%r63, %r53, 3;
$L__BB0_5:
	setp.eq.s32 	%p4, %r2, 0;
	@%p4 bra 	$L__BB0_9;
	add.s32 	%r60, %r63, -1;
	neg.s32 	%r59, %r2;
$L__BB0_7:
	.pragma "nounroll";
	{ // callseq 4, 0
	.param .b32 param0;
	st.param.b32 	[param0], %r60;
	.param .b32 retval0;
	call.uni (retval0), 
	_Z20fib_recursive_devicej, 
	(
	param0
	);
	ld.param.b32 	%r49, [retval0];
	} // callseq 4
	add.s32 	%r62, %r49, %r62;
	add.s32 	%r60, %r60, -2;
	add.s32 	%r59, %r59, 1;
	setp.ne.s32 	%p5, %r59, 0;
	@%p5 bra 	$L__BB0_7;
	add.s32 	%r63, %r60, 1;
$L__BB0_9:
	add.s32 	%r51, %r63, %r62;
	st.param.b32 	[func_retval0], %r51;
	ret;

}
	// .globl	_Z20fib_recursive_kerneljPj
.visible .entry _Z20fib_recursive_kerneljPj(
	.param .u32 _Z20fib_recursive_kerneljPj_param_0,
	.param .u64 .ptr .align 1 _Z20fib_recursive_kerneljPj_param_1
)
{
	.reg .b32 	%r<4>;
	.reg .b64 	%rd<3>;

	ld.param.u32 	%r1, [_Z20fib_recursive_kerneljPj_param_0];
	ld.param.u64 	%rd1, [_Z20fib_recursive_kerneljPj_param_1];
	cvta.to.global.u64 	%rd2, %rd1;
	{ // callseq 5, 0
	.param .b32 param0;
	st.param.b32 	[param0], %r1;
	.param .b32 retval0;
	call.uni (retval0), 
	_Z20fib_recursive_devicej, 
	(
	param0
	);
	ld.param.b32 	%r2, [retval0];
	} // callseq 5
	st.global.u32 	[%rd2], %r2;
	ret;

}
	// .globl	_Z20fib_iterative_kerneljPj
.visible .entry _Z20fib_iterative_kerneljPj(
	.param .u32 _Z20fib_iterative_kerneljPj_param_0,
	.param .u64 .ptr .align 1 _Z20fib_iterative_kerneljPj_param_1
)
{
	.reg .pred 	%p<6>;
	.reg .b32 	%r<42>;
	.reg .b64 	%rd<3>;

	ld.param.u32 	%r41, [_Z20fib_iterative_kerneljPj_param_0];
	ld.param.u64 	%rd1, [_Z20fib_iterative_kerneljPj_param_1];
	setp.lt.u32 	%p1, %r41, 2;
	@%p1 bra 	$L__BB2_7;
	add.s32 	%r24, %r41, 1;
	max.u32 	%r25, %r24, 3;
	add.s32 	%r1, %r25, -2;
	add.s32 	%r26, %r25, -3;
	and.b32  	%r2, %r1, 3;
	setp.lt.u32 	%p2, %r26, 3;
	mov.b32 	%r37, 0;
	mov.b32 	%r41, 1;
	@%p2 bra 	$L__BB2_4;
	and.b32  	%r29, %r1, -4;
	neg.s32 	%r32, %r29;
	mov.b32 	%r37, 0;
	mov.b32 	%r41, 1;
$L__BB2_3:
	add.s32 	%r30, %r41, %r37;
	add.s32 	%r31, %r30, %r41;
	add.s32 	%r37, %r31, %r30;
	add.s32 	%r41, %r37, %r31;
	add.s32 	%r32, %r32, 4;
	setp.ne.s32 	%p3, %r32, 0;
	@%p3 bra 	$L__BB2_3;
$L__BB2_4:
	setp.eq.s32 	%p4, %r2, 0;
	@%p4 bra 	$L__BB2_7;
	neg.s32 	%r38, %r2;
$L__BB2_6:
	.pragma "nounroll";
	mov.u32 	%r15, %r41;
	add.s32 	%r41, %r15, %r37;
	add.s32 	%r38, %r38, 1;
	setp.ne.s32 	%p5, %r38, 0;
	mov.u32 	%r37, %r15;
	@%p5 bra 	$L__BB2_6;
$L__BB2_7:
	cvta.to.global.u64 	%rd2, %rd1;
	st.global.u32 	[%rd2], %r41;
	ret;

}


// ===== COMPILED SASS (sm_100) =====

	.target	sm_100

	.elftype	@"ET_EXEC"


//--------------------- .note.nv.tkinfo           --------------------------
	.section	.note.nv.tkinfo,"",@"SHT_NOTE"
	.sectionflags	@"SHF_NOTE_NV_TKINFO"
	.tkinfo
        /*0018*/ 	.word	0x00000002
        /*0030*/ 	.string	""
        /*0030*/ 	.string	"ptxas"
        /*0030*/ 	.string	"Cuda compilation tools, release 13.0, V13.0.88"
        /*0030*/ 	.string	"Build cuda_13.0.r13.0/compiler.36424714_0"
        /*0030*/ 	.string	"-arch sm_100 -m 64 "



//--------------------- .note.nv.cuinfo           --------------------------
	.section	.note.nv.cuinfo,"",@"SHT_NOTE"
	.sectionflags	@"SHF_NOTE_NV_CUINFO"
        /*0018*/ 	.short	0x0002
        /*001a*/ 	.short	0x0064
        /*001c*/ 	.short	0x0082
	.zero		2


//--------------------- .nv.info                  --------------------------
	.section	.nv.info,"",@"SHT_CUDA_INFO"
	.align	4


	//----- nvinfo : EIATTR_REGCOUNT
	.align		4
        /*0000*/ 	.byte	0x04, 0x2f
        /*0002*/ 	.short	(.L_1 - .L_0)
	.align		4
.L_0:
        /*0004*/ 	.word	index@(_Z20fib_recursive_kerneljPj)
        /*0008*/ 	.word	0x0000001e


	//----- nvinfo : EIATTR_FRAME_SIZE
	.align		4
.L_1:
        /*000c*/ 	.byte	0x04, 0x11
        /*000e*/ 	.short	(.L_3 - .L_2)
	.align		4
.L_2:
        /*0010*/ 	.word	index@($_Z20fib_recursive_kerneljPj$_Z20fib_recursive_devicej)
        /*0014*/ 	.word	0x00000000


	//----- nvinfo : EIATTR_FRAME_SIZE
	.align		4
.L_3:
        /*0018*/ 	.byte	0x04, 0x11
        /*001a*/ 	.short	(.L_5 - .L_4)
	.align		4
.L_4:
        /*001c*/ 	.word	index@(_Z20fib_recursive_kerneljPj)
        /*0020*/ 	.word	0x00000000


	//----- nvinfo : EIATTR_REGCOUNT
	.align		4
.L_5:
        /*0024*/ 	.byte	0x04, 0x2f
        /*0026*/ 	.short	(.L_7 - .L_6)
	.align		4
.L_6:
        /*0028*/ 	.word	index@(_Z20fib_iterative_kerneljPj)
        /*002c*/ 	.word	0x00000008


	//----- nvinfo : EIATTR_FRAME_SIZE
	.align		4
.L_7:
        /*0030*/ 	.byte	0x04, 0x11
        /*0032*/ 	.short	(.L_9 - .L_8)
	.align		4
.L_8:
        /*0034*/ 	.word	index@(_Z20fib_iterative_kerneljPj)
        /*0038*/ 	.word	0x00000000


	//----- nvinfo : EIATTR_MIN_STACK_SIZE
	.align		4
.L_9:
        /*003c*/ 	.byte	0x04, 0x12
        /*003e*/ 	.short	(.L_11 - .L_10)
	.align		4
.L_10:
        /*0040*/ 	.word	index@(_Z20fib_iterative_kerneljPj)
        /*0044*/ 	.word	0x00000000


	//----- nvinfo : EIATTR_MIN_STACK_SIZE
	.align		4
.L_11:
        /*0048*/ 	.byte	0x04, 0x12
        /*004a*/ 	.short	(.L_13 - .L_12)
	.align		4
.L_12:
        /*004c*/ 	.word	index@(_Z20fib_recursive_kerneljPj)
        /*0050*/ 	.word	0x00000000
.L_13:


//--------------------- .nv.compat                --------------------------
	.section	.nv.compat,"",@"SHT_CUDA_COMPAT_INFO"
	.align	4
        /*0000*/ 	.byte	0x02, 0x09, 0x00, 0x00, 0x02, 0x02, 0x01, 0x00, 0x02, 0x05, 0x05, 0x00, 0x03, 0x07, 0x01, 0x01
        /*0010*/ 	.byte	0x02, 0x03, 0x00, 0x00, 0x02, 0x06, 0x01, 0x00, 0x04, 0x0b, 0x08, 0x00, 0x09, 0x00, 0x00, 0x00
        /*0020*/ 	.byte	0x00, 0x00, 0x00, 0x00


//--------------------- .nv.info._Z20fib_iterative_kerneljPj --------------------------
	.section	.nv.info._Z20fib_iterative_kerneljPj,"",@"SHT_CUDA_INFO"
	.sectionflags	@""
	.align	4


	//----- nvinfo : EIATTR_CUDA_API_VERSION
	.align		4
        /*0000*/ 	.byte	0x04, 0x37
        /*0002*/ 	.short	(.L_15 - .L_14)
.L_14:
        /*0004*/ 	.word	0x00000082


	//----- nvinfo : EIATTR_KPARAM_INFO
	.align		4
.L_15:
        /*0008*/ 	.byte	0x04, 0x17
        /*000a*/ 	.short	(.L_17 - .L_16)
.L_16:
        /*000c*/ 	.word	0x00000000
        /*0010*/ 	.short	0x0001
        /*0012*/ 	.short	0x0008
        /*0014*/ 	.byte	0x00, 0xf5, 0x21, 0x00


	//----- nvinfo : EIATTR_KPARAM_INFO
	.align		4
.L_17:
        /*0018*/ 	.byte	0x04, 0x17
        /*001a*/ 	.short	(.L_19 - .L_18)
.L_18:
        /*001c*/ 	.word	0x00000000
        /*0020*/ 	.short	0x0000
        /*0022*/ 	.short	0x0000
        /*0024*/ 	.byte	0x00, 0xf0, 0x11, 0x00


	//----- nvinfo : EIATTR_SPARSE_MMA_MASK
	.align		4
.L_19:
        /*0028*/ 	.byte	0x03, 0x50
        /*002a*/ 	.short	0x0000


	//----- nvinfo : EIATTR_MAXREG_COUNT
	.align		4
        /*002c*/ 	.byte	0x03, 0x1b
        /*002e*/ 	.short	0x00ff


	//----- nvinfo : EIATTR_MERCURY_ISA_VERSION
	.align		4
        /*0030*/ 	.byte	0x03, 0x5f
        /*0032*/ 	.short	0x0101


	//----- nvinfo : EIATTR_VRC_CTA_INIT_COUNT
	.align		4
        /*0034*/ 	.byte	0x02, 0x4a
	.zero		1
	.zero		1


	//----- nvinfo : EIATTR_EXIT_INSTR_OFFSETS
	.align		4
        /*0038*/ 	.byte	0x04, 0x1c
        /*003a*/ 	.short	(.L_21 - .L_20)


	//   ....[0]....
.L_20:
        /*003c*/ 	.word	0x000004f0


	//----- nvinfo : EIATTR_CBANK_PARAM_SIZE
	.align		4
.L_21:
        /*0040*/ 	.byte	0x03, 0x19
        /*0042*/ 	.short	0x0010


	//----- nvinfo : EIATTR_PARAM_CBANK
	.align		4
        /*0044*/ 	.byte	0x04, 0x0a
        /*0046*/ 	.short	(.L_23 - .L_22)
	.align		4
.L_22:
        /*0048*/ 	.word	index@(.nv.constant0._Z20fib_iterative_kerneljPj)
        /*004c*/ 	.short	0x0380
        /*004e*/ 	.short	0x0010


	//----- nvinfo : EIATTR_SW_WAR
	.align		4
.L_23:
        /*0050*/ 	.byte	0x04, 0x36
        /*0052*/ 	.short	(.L_25 - .L_24)
.L_24:
        /*0054*/ 	.word	0x00000008
.L_25:


//--------------------- .nv.info._Z20fib_recursive_kerneljPj --------------------------
	.section	.nv.info._Z20fib_recursive_kerneljPj,"",@"SHT_CUDA_INFO"
	.sectionflags	@""
	.align	4


	//----- nvinfo : EIATTR_CUDA_API_VERSION
	.align		4
        /*0000*/ 	.byte	0x04, 0x37
        /*0002*/ 	.short	(.L_27 - .L_26)
.L_26:
        /*0004*/ 	.word	0x00000082


	//----- nvinfo : EIATTR_KPARAM_INFO
	.align		4
.L_27:
        /*0008*/ 	.byte	0x04, 0x17
        /*000a*/ 	.short	(.L_29 - .L_28)
.L_28:
        /*000c*/ 	.word	0x00000000
        /*0010*/ 	.short	0x0001
        /*0012*/ 	.short	0x0008
        /*0014*/ 	.byte	0x00, 0xf5, 0x21, 0x00


	//----- nvinfo : EIATTR_KPARAM_INFO
	.align		4
.L_29:
        /*0018*/ 	.byte	0x04, 0x17
        /*001a*/ 	.short	(.L_31 - .L_30)
.L_30:
        /*001c*/ 	.word	0x00000000
        /*0020*/ 	.short	0x0000
        /*0022*/ 	.short	0x0000
        /*0024*/ 	.byte	0x00, 0xf0, 0x11, 0x00


	//----- nvinfo : EIATTR_SPARSE_MMA_MASK
	.align		4
.L_31:
        /*0028*/ 	.byte	0x03, 0x50
        /*002a*/ 	.short	0x0000


	//----- nvinfo : EIATTR_MAXREG_COUNT
	.align		4
        /*002c*/ 	.byte	0x03, 0x1b
        /*002e*/ 	.short	0x00ff


	//----- nvinfo : EIATTR_MERCURY_ISA_VERSION
	.align		4
        /*0030*/ 	.byte	0x03, 0x5f
        /*0032*/ 	.short	0x0101


	//----- nvinfo : EIATTR_VRC_CTA_INIT_COUNT
	.align		4
        /*0034*/ 	.byte	0x02, 0x4a
	.zero		1
	.zero		1


	//----- nvinfo : EIATTR_EXIT_INSTR_OFFSETS
	.align		4
        /*0038*/ 	.byte	0x04, 0x1c
        /*003a*/ 	.short	(.L_33 - .L_32)


	//   ....[0]....
.L_32:
        /*003c*/ 	.word	0x00000090


	//----- nvinfo : EIATTR_CRS_STACK_SIZE
	.align		4
.L_33:
        /*0040*/ 	.byte	0x04, 0x1e
        /*0042*/ 	.short	(.L_35 - .L_34)
.L_34:
        /*0044*/ 	.word	0x00000000


	//----- nvinfo : EIATTR_CBANK_PARAM_SIZE
	.align		4
.L_35:
        /*0048*/ 	.byte	0x03, 0x19
        /*004a*/ 	.short	0x0010


	//----- nvinfo : EIATTR_PARAM_CBANK
	.align		4
        /*004c*/ 	.byte	0x04, 0x0a
        /*004e*/ 	.short	(.L_37 - .L_36)
	.align		4
.L_36:
        /*0050*/ 	.word	index@(.nv.constant0._Z20fib_recursive_kerneljPj)
        /*0054*/ 	.short	0x0380
        /*0056*/ 	.short	0x0010


	//----- nvinfo : EIATTR_SW_WAR
	.align		4
.L_37:
        /*0058*/ 	.byte	0x04, 0x36
        /*005a*/ 	.short	(.L_39 - .L_38)
.L_38:
        /*005c*/ 	.word	0x00000008
.L_39:


//--------------------- .nv.callgraph             --------------------------
	.section	.nv.callgraph,"",@"SHT_CUDA_CALLGRAPH"
	.align	4
	.sectionentsize	8
	.align		4
        /*0000*/ 	.word	0x00000000
	.align		4
        /*0004*/ 	.word	0xffffffff
	.align		4
        /*0008*/ 	.word	0x00000000
	.align		4
        /*000c*/ 	.word	0xfffffffe
	.align		4
        /*0010*/ 	.word	0x00000000
	.align		4
        /*0014*/ 	.word	0xfffffffd
	.align		4
        /*0018*/ 	.word	0x00000000
	.align		4
        /*001c*/ 	.word	0xfffffffc


//--------------------- .text._Z20fib_iterative_kerneljPj --------------------------
	.section	.text._Z20fib_iterative_kerneljPj,"ax",@progbits
	.align	128
        .global         _Z20fib_iterative_kerneljPj
        .type           _Z20fib_iterative_kerneljPj,@function
        .size           _Z20fib_iterative_kerneljPj,(.L_x_18 - _Z20fib_iterative_kerneljPj)
        .other          _Z20fib_iterative_kerneljPj,@"STO_CUDA_ENTRY STV_DEFAULT"
_Z20fib_iterative_kerneljPj:
.text._Z20fib_iterative_kerneljPj:
[----:B------:R-:W-:Y:S08]  /*0000*/  LDC R1, c[0x0][0x37c] ;  /* 0x0000df00ff017b82 */ /* 0x000ff00000000800 */
[----:B------:R-:W0:Y:S01]  /*0010*/  LDC R0, c[0x0][0x380] ;  /* 0x0000e000ff007b82 */ /* 0x000e220000000800 */
[----:B------:R-:W1:Y:S01]  /*0020*/  LDCU UR6, c[0x0][0x380] ;  /* 0x00007000ff0677ac */ /* 0x000e620008000800 */
[----:B------:R-:W2:Y:S01]  /*0030*/  LDCU.64 UR4, c[0x0][0x358] ;  /* 0x00006b00ff0477ac */ /* 0x000ea20008000a00 */
[----:B-1----:R-:W-:Y:S01]  /*0040*/  IMAD.U32 R5, RZ, RZ, UR6 ;  /* 0x00000006ff057e24 */ /* 0x002fe2000f8e00ff */
[----:B0-----:R-:W-:-:S13]  /*0050*/  ISETP.GE.U32.AND P0, PT, R0, 0x2, PT ;  /* 0x000000020000780c */ /* 0x001fda0003f06070 */
[----:B--2---:R-:W-:Y:S05]  /*0060*/  @!P0 BRA `(.L_x_0) ;  /* 0x0000000400188947 */ /* 0x004fea0003800000 */
[----:B------:R-:W-:Y:S02]  /*0070*/  IMAD.MOV.U32 R3, RZ, RZ, 0x3 ;  /* 0x00000003ff037424 */ /* 0x000fe400078e00ff */
[----:B------:R-:W-:Y:S02]  /*0080*/  HFMA2 R5, -RZ, RZ, 0, 5.9604644775390625e-08 ;  /* 0x00000001ff057431 */ /* 0x000fe400000001ff */
[----:B------:R-:W-:Y:S01]  /*0090*/  IMAD.MOV.U32 R4, RZ, RZ, RZ ;  /* 0x000000ffff047224 */ /* 0x000fe200078e00ff */
[----:B------:R-:W-:-:S04]  /*00a0*/  VIADDMNMX.U32 R0, R0, 0x1, R3, !PT ;  /* 0x0000000100007846 */ /* 0x000fc80007800003 */
[----:B------:R-:W-:-:S04]  /*00b0*/  IADD3 R2, PT, PT, R0, -0x3, RZ ;  /* 0xfffffffd00027810 */ /* 0x000fc80007ffe0ff */
[----:B------:R-:W-:Y:S01]  /*00c0*/  ISETP.GE.U32.AND P0, PT, R2, 0x3, PT ;  /* 0x000000030200780c */ /* 0x000fe20003f06070 */
[----:B------:R-:W-:-:S05]  /*00d0*/  VIADD R2, R0, 0xfffffffe ;  /* 0xfffffffe00027836 */ /* 0x000fca0000000000 */
[----:B------:R-:W-:-:S07]  /*00e0*/  LOP3.LUT R0, R2, 0x3, RZ, 0xc0, !PT ;  /* 0x0000000302007812 */ /* 0x000fce00078ec0ff */
[----:B------:R-:W-:Y:S05]  /*00f0*/  @!P0 BRA `(.L_x_1) ;  /* 0x0000000000d08947 */ /* 0x000fea0003800000 */
[----:B------:R-:W-:Y:S01]  /*0100*/  LOP3.LUT R2, R2, 0xfffffffc, RZ, 0xc0, !PT ;  /* 0xfffffffc02027812 */ /* 0x000fe200078ec0ff */
[----:B------:R-:W-:Y:S01]  /*0110*/  IMAD.MOV.U32 R4, RZ, RZ, RZ ;  /* 0x000000ffff047224 */ /* 0x000fe200078e00ff */
[----:B------:R-:W-:-:S03]  /*0120*/  MOV R5, 0x1 ;  /* 0x0000000100057802 */ /* 0x000fc60000000f00 */
[----:B------:R-:W-:-:S05]  /*0130*/  IMAD.MOV R2, RZ, RZ, -R2 ;  /* 0x000000ffff027224 */ /* 0x000fca00078e0a02 */
[----:B------:R-:W-:-:S13]  /*0140*/  ISETP.GE.AND P0, PT, R2, RZ, PT ;  /* 0x000000ff0200720c */ /* 0x000fda0003f06270 */
[----:B------:R-:W-:Y:S05]  /*0150*/  @P0 BRA `(.L_x_2) ;  /* 0x00000000009c0947 */ /* 0x000fea0003800000 */
[----:B------:R-:W-:Y:S01]  /*0160*/  IMAD.MOV R3, RZ, RZ, -R2 ;  /* 0x000000ffff037224 */ /* 0x000fe200078e0a02 */
[----:B------:R-:W-:-:S04]  /*0170*/  PLOP3.LUT P0, PT, PT, PT, PT, 0x80, 0x8 ;  /* 0x000000000008781c */ /* 0x000fc80003f0f070 */
[----:B------:R-:W-:-:S13]  /*0180*/  ISETP.GT.AND P1, PT, R3, 0xc, PT ;  /* 0x0000000c0300780c */ /* 0x000fda0003f24270 */
[----:B------:R-:W-:Y:S05]  /*0190*/  @!P1 BRA `(.L_x_3) ;  /* 0x0000000000509947 */ /* 0x000fea0003800000 */
[----:B------:R-:W-:-:S13]  /*01a0*/  PLOP3.LUT P0, PT, PT, PT, PT, 0x8, 0x80 ;  /* 0x000000000080781c */ /* 0x000fda0003f0e170 */
.L_x_4:
[----:B------:R-:W-:Y:S01]  /*01b0*/  IMAD.IADD R4, R4, 0x1, R5 ;  /* 0x0000000104047824 */ /* 0x000fe200078e0205 */
[----:B------:R-:W-:-:S04]  /*01c0*/  IADD3 R2, PT, PT, R2, 0x10, RZ ;  /* 0x0000001002027810 */ /* 0x000fc80007ffe0ff */
[----:B------:R-:W-:Y:S02]  /*01d0*/  IADD3 R5, PT, PT, R4, R5, RZ ;  /* 0x0000000504057210 */ /* 0x000fe40007ffe0ff */
[----:B------:R-:W-:-:S03]  /*01e0*/  ISETP.GE.AND P1, PT, R2, -0xc, PT ;  /* 0xfffffff40200780c */ /* 0x000fc60003f26270 */
[----:B------:R-:W-:-:S04]  /*01f0*/  IMAD.IADD R4, R4, 0x1, R5 ;  /* 0x0000000104047824 */ /* 0x000fc800078e0205 */
[----:B------:R-:W-:-:S05]  /*0200*/  IMAD.IADD R5, R5, 0x1, R4 ;  /* 0x0000000105057824 */ /* 0x000fca00078e0204 */
[----:B------:R-:W-:-:S05]  /*0210*/  IADD3 R4, PT, PT, R4, R5, RZ ;  /* 0x0000000504047210 */ /* 0x000fca0007ffe0ff */
[----:B------:R-:W-:-:S04]  /*0220*/  IMAD.IADD R5, R5, 0x1, R4 ;  /* 0x0000000105057824 */ /* 0x000fc800078e0204 */
[----:B------:R-:W-:-:S05]  /*0230*/  IMAD.IADD R4, R4, 0x1, R5 ;  /* 0x0000000104047824 */ /* 0x000fca00078e0205 */
[----:B------:R-:W-:-:S05]  /*0240*/  IADD3 R5, PT, PT, R5, R4, RZ ;  /* 0x0000000405057210 */ /* 0x000fca0007ffe0ff */
[----:B------:R-:W-:-:S04]  /*0250*/  IMAD.IADD R4, R4, 0x1, R5 ;  /* 0x0000000104047824 */ /* 0x000fc800078e0205 */
[----:B------:R-:W-:-:S05]  /*0260*/  IMAD.IADD R5, R5, 0x1, R4 ;  /* 0x0000000105057824 */ /* 0x000fca00078e0204 */
[----:B------:R-:W-:-:S05]  /*0270*/  IADD3 R4, PT, PT, R4, R5, RZ ;  /* 0x0000000504047210 */ /* 0x000fca0007ffe0ff */
[----:B------:R-:W-:-:S04]  /*0280*/  IMAD.IADD R5, R5, 0x1, R4 ;  /* 0x0000000105057824 */ /* 0x000fc800078e0204 */
[----:B------:R-:W-:-:S04]  /*0290*/  IMAD.IADD R4, R4, 0x1, R5 ;  /* 0x0000000104047824 */ /* 0x000fc800078e0205 */
[----:B------:R-:W-:-:S04]  /*02a0*/  IMAD.IADD R5, R5, 0x1, R4 ;  /* 0x0000000105057824 */ /* 0x000fc800078e0204 */
[----:B------:R-:W-:-:S05]  /*02b0*/  IMAD.IADD R4, R4, 0x1, R5 ;  /* 0x0000000104047824 */ /* 0x000fca00078e0205 */
[----:B------:R-:W-:Y:S01]  /*02c0*/  IADD3 R5, PT, PT, R5, R4, RZ ;  /* 0x0000000405057210 */ /* 0x000fe20007ffe0ff */
[----:B------:R-:W-:Y:S06]  /*02d0*/  @!P1 BRA `(.L_x_4) ;  /* 0xfffffffc00b49947 */ /* 0x000fec000383ffff */
.L_x_3:
[----:B------:R-:W-:-:S05]  /*02e0*/  IMAD.MOV R3, RZ, RZ, -R2 ;  /* 0x000000ffff037224 */ /* 0x000fca00078e0a02 */
[----:B------:R-:W-:-:S13]  /*02f0*/  ISETP.GT.AND P1, PT, R3, 0x4, PT ;  /* 0x000000040300780c */ /* 0x000fda0003f24270 */
[----:B------:R-:W-:Y:S05]  /*0300*/  @!P1 BRA `(.L_x_5) ;  /* 0x0000000000289947 */ /* 0x000fea0003800000 */
[C---:B------:R-:W-:Y:S01]  /*0310*/  IMAD.IADD R4, R5.reuse, 0x1, R4 ;  /* 0x0000000105047824 */ /* 0x040fe200078e0204 */
[----:B------:R-:W-:Y:S02]  /*0320*/  PLOP3.LUT P0, PT, PT, PT, PT, 0x8, 0x80 ;  /* 0x000000000080781c */ /* 0x000fe40003f0e170 */
[----:B------:R-:W-:Y:S02]  /*0330*/  IADD3 R2, PT, PT, R2, 0x8, RZ ;  /* 0x0000000802027810 */ /* 0x000fe40007ffe0ff */
[----:B------:R-:W-:-:S05]  /*0340*/  IADD3 R5, PT, PT, R5, R4, RZ ;  /* 0x0000000405057210 */ /* 0x000fca0007ffe0ff */
[----:B------:R-:W-:-:S04]  /*0350*/  IMAD.IADD R4, R4, 0x1, R5 ;  /* 0x0000000104047824 */ /* 0x000fc800078e0205 */
[----:B------:R-:W-:-:S05]  /*0360*/  IMAD.IADD R5, R5, 0x1, R4 ;  /* 0x0000000105057824 */ /* 0x000fca00078e0204 */
[----:B------:R-:W-:-:S05]  /*0370*/  IADD3 R4, PT, PT, R4, R5, RZ ;  /* 0x0000000504047210 */ /* 0x000fca0007ffe0ff */
[----:B------:R-:W-:-:S04]  /*0380*/  IMAD.IADD R5, R5, 0x1, R4 ;  /* 0x0000000105057824 */ /* 0x000fc800078e0204 */
[----:B------:R-:W-:-:S04]  /*0390*/  IMAD.IADD R4, R4, 0x1, R5 ;  /* 0x0000000104047824 */ /* 0x000fc800078e0205 */
[----:B------:R-:W-:-:S07]  /*03a0*/  IMAD.IADD R5, R5, 0x1, R4 ;  /* 0x0000000105057824 */ /* 0x000fce00078e0204 */
.L_x_5:
[----:B------:R-:W-:-:S13]  /*03b0*/  ISETP.NE.OR P0, PT, R2, RZ, P0 ;  /* 0x000000ff0200720c */ /* 0x000fda0000705670 */
[----:B------:R-:W-:Y:S05]  /*03c0*/  @!P0 BRA `(.L_x_1) ;  /* 0x00000000001c8947 */ /* 0x000fea0003800000 */
.L_x_2:
[----:B------:R-:W-:Y:S01]  /*03d0*/  IADD3 R2, PT, PT, R2, 0x4, RZ ;  /* 0x0000000402027810 */ /* 0x000fe20007ffe0ff */
[----:B------:R-:W-:-:S03]  /*03e0*/  IMAD.IADD R4, R4, 0x1, R5 ;  /* 0x0000000104047824 */ /* 0x000fc600078e0205 */
[----:B------:R-:W-:Y:S01]  /*03f0*/  ISETP.NE.AND P0, PT, R2, RZ, PT ;  /* 0x000000ff0200720c */ /* 0x000fe20003f05270 */
[----:B------:R-:W-:-:S05]  /*0400*/  IMAD.IADD R5, R4, 0x1, R5 ;  /* 0x0000000104057824 */ /* 0x000fca00078e0205 */
[----:B------:R-:W-:-:S05]  /*0410*/  IADD3 R4, PT, PT, R4, R5, RZ ;  /* 0x0000000504047210 */ /* 0x000fca0007ffe0ff */
[----:B------:R-:W-:Y:S02]  /*0420*/  IMAD.IADD R5, R5, 0x1, R4 ;  /* 0x0000000105057824 */ /* 0x000fe400078e0204 */
[----:B------:R-:W-:Y:S05]  /*0430*/  @P0 BRA `(.L_x_2) ;  /* 0xfffffffc00e40947 */ /* 0x000fea000383ffff */
.L_x_1:
[----:B------:R-:W-:-:S13]  /*0440*/  ISETP.NE.AND P0, PT, R0, RZ, PT ;  /* 0x000000ff0000720c */ /* 0x000fda0003f05270 */
[----:B------:R-:W-:Y:S05]  /*0450*/  @!P0 BRA `(.L_x_0) ;  /* 0x00000000001c8947 */ /* 0x000fea0003800000 */
[----:B------:R-:W-:-:S07]  /*0460*/  IADD3 R0, PT, PT, -R0, RZ, RZ ;  /* 0x000000ff00007210 */ /* 0x000fce0007ffe1ff */
.L_x_6:
[----:B------:R-:W-:Y:S01]  /*0470*/  VIADD R0, R0, 0x1 ;  /* 0x0000000100007836 */ /* 0x000fe20000000000 */
[----:B------:R-:W-:Y:S01]  /*0480*/  MOV R2, R5 ;  /* 0x0000000500027202 */ /* 0x000fe20000000f00 */
[----:B------:R-:W-:-:S03]  /*0490*/  IMAD.IADD R5, R4, 0x1, R5 ;  /* 0x0000000104057824 */ /* 0x000fc600078e0205 */
[----:B------:R-:W-:Y:S02]  /*04a0*/  ISETP.NE.AND P0, PT, R0, RZ, PT ;  /* 0x000000ff0000720c */ /* 0x000fe40003f05270 */
[----:B------:R-:W-:-:S11]  /*04b0*/  MOV R4, R2 ;  /* 0x0000000200047202 */ /* 0x000fd60000000f00 */
[----:B------:R-:W-:Y:S05]  /*04c0*/  @P0 BRA `(.L_x_6) ;  /* 0xfffffffc00e80947 */ /* 0x000fea000383ffff */
.L_x_0:
[----:B------:R-:W0:Y:S02]  /*04d0*/  LDC.64 R2, c[0x0][0x388] ;  /* 0x0000e200ff027b82 */ /* 0x000e240000000a00 */
[----:B0-----:R-:W-:Y:S01]  /*04e0*/  STG.E desc[UR4][R2.64], R5 ;  /* 0x0000000502007986 */ /* 0x001fe2000c101904 */
[----:B------:R-:W-:Y:S05]  /*04f0*/  EXIT ;  /* 0x000000000000794d */ /* 0x000fea0003800000 */
.L_x_7:
[----:B------:R-:W-:-:S00]  /*0500*/  BRA `(.L_x_7) ;  /* 0xfffffffc00fc7947 */ /* 0x000fc0000383ffff */
[----:B------:R-:W-:-:S00]  /*0510*/  NOP ;  /* 0x0000000000007918 */ /* 0x000fc00000000000 */
        /* <DEDUP_REMOVED lines=14> */
.L_x_18:


//--------------------- .text._Z20fib_recursive_kerneljPj --------------------------
	.section	.text._Z20fib_recursive_kerneljPj,"ax",@progbits
	.align	128
        .global         _Z20fib_recursive_kerneljPj
        .type           _Z20fib_recursive_kerneljPj,@function
        .size           _Z20fib_recursive_kerneljPj,(.L_x_17 - _Z20fib_recursive_kerneljPj)
        .other          _Z20fib_recursive_kerneljPj,@"STO_CUDA_ENTRY STV_DEFAULT"
_Z20fib_recursive_kerneljPj:
.text._Z20fib_recursive_kerneljPj:
[----:B------:R-:W0:Y:S01]  /*0000*/  LDC R1, c[0x0][0x37c] ;  /* 0x0000df00ff017b82 */ /* 0x000e220000000800 */
[----:B------:R-:W1:Y:S01]  /*0010*/  LDCU UR4, c[0x0][0x380] ;  /* 0x00007000ff0477ac */ /* 0x000e620008000800 */
[----:B------:R-:W-:Y:S01]  /*0020*/  MOV R20, 0x70 ;  /* 0x0000007000147802 */ /* 0x000fe20000000f00 */
[----:B------:R-:W-:Y:S01]  /*0030*/  IMAD.MOV.U32 R21, RZ, RZ, 0x0 ;  /* 0x00000000ff157424 */ /* 0x000fe200078e00ff */
[----:B------:R-:W2:Y:S01]  /*0040*/  LDCU.64 UR36, c[0x0][0x358] ;  /* 0x00006b00ff2477ac */ /* 0x000ea20008000a00 */
[----:B-1----:R-:W-:-:S07]  /*0050*/  IMAD.U32 R4, RZ, RZ, UR4 ;  /* 0x00000004ff047e24 */ /* 0x002fce000f8e00ff */
[----:B0-2---:R-:W-:Y:S05]  /*0060*/  CALL.REL.NOINC `($_Z20fib_recursive_kerneljPj$_Z20fib_recursive_devicej) ;  /* 0x00000000000c7944 */ /* 0x005fea0003c00000 */
[----:B------:R-:W0:Y:S02]  /*0070*/  LDC.64 R2, c[0x0][0x388] ;  /* 0x0000e200ff027b82 */ /* 0x000e240000000a00 */
[----:B0-----:R-:W-:Y:S01]  /*0080*/  STG.E desc[UR36][R2.64], R4 ;  /* 0x0000000402007986 */ /* 0x001fe2000c101924 */
[----:B------:R-:W-:Y:S05]  /*0090*/  EXIT ;  /* 0x000000000000794d */ /* 0x000fea0003800000 */
        .type           $_Z20fib_recursive_kerneljPj$_Z20fib_recursive_devicej,@function
        .size           $_Z20fib_recursive_kerneljPj$_Z20fib_recursive_devicej,(.L_x_17 - $_Z20fib_recursive_kerneljPj$_Z20fib_recursive_devicej)
$_Z20fib_recursive_kerneljPj$_Z20fib_recursive_devicej:
[----:B------:R-:W-:-:S05]  /*00a0*/  VIADD R1, R1, 0xffffffc8 ;  /* 0xffffffc801017836 */ /* 0x000fca0000000000 */
[----:B------:R-:W-:Y:S04]  /*00b0*/  STL [R1+0x30], R27 ;  /* 0x0000301b01007387 */ /* 0x000fe80000100800 */
[----:B------:R-:W-:Y:S04]  /*00c0*/  STL [R1+0x2c], R26 ;  /* 0x00002c1a01007387 */ /* 0x000fe80000100800 */
[----:B------:R0:W-:Y:S04]  /*00d0*/  STL [R1+0x28], R25 ;  /* 0x0000281901007387 */ /* 0x0001e80000100800 */
[----:B------:R1:W-:Y:S04]  /*00e0*/  STL [R1+0x24], R24 ;  /* 0x0000241801007387 */ /* 0x0003e80000100800 */
[----:B------:R2:W-:Y:S01]  /*00f0*/  STL [R1+0x20], R23 ;  /* 0x0000201701007387 */ /* 0x0005e20000100800 */
[----:B0-----:R-:W0:Y:S05]  /*0100*/  BMOV.32.CLEAR R25, B8 ;  /* 0x0000000008197355 */ /* 0x001e2a0000100000 */
[----:B------:R-:W-:Y:S01]  /*0110*/  STL [R1+0x1c], R22 ;  /* 0x00001c1601007387 */ /* 0x000fe20000100800 */
[----:B-1----:R-:W1:Y:S05]  /*0120*/  BMOV.32.CLEAR R24, B7 ;  /* 0x0000000007187355 */ /* 0x002e6a0000100000 */
[----:B------:R-:W-:Y:S01]  /*0130*/  STL [R1+0x18], R21 ;  /* 0x0000181501007387 */ /* 0x000fe20000100800 */
[----:B--2---:R-:W2:Y:S05]  /*0140*/  BMOV.32.CLEAR R23, B6 ;  /* 0x0000000006177355 */ /* 0x004eaa0000100000 */
[----:B------:R-:W-:Y:S04]  /*0150*/  STL [R1+0x14], R20 ;  /* 0x0000141401007387 */ /* 0x000fe80000100800 */
[----:B------:R-:W-:Y:S04]  /*0160*/  STL [R1+0x10], R19 ;  /* 0x0000101301007387 */ /* 0x000fe80000100800 */
[----:B------:R-:W-:Y:S04]  /*0170*/  STL [R1+0xc], R18 ;  /* 0x00000c1201007387 */ /* 0x000fe80000100800 */
[----:B------:R-:W-:Y:S04]  /*0180*/  STL [R1+0x8], R17 ;  /* 0x0000081101007387 */ /* 0x000fe80000100800 */
[----:B------:R-:W-:Y:S04]  /*0190*/  STL [R1+0x4], R16 ;  /* 0x0000041001007387 */ /* 0x000fe80000100800 */
[----:B------:R3:W-:Y:S02]  /*01a0*/  STL [R1], R2 ;  /* 0x0000000201007387 */ /* 0x0007e40000100800 */
[----:B---3--:R-:W-:-:S05]  /*01b0*/  IMAD.MOV.U32 R2, RZ, RZ, R4 ;  /* 0x000000ffff027224 */ /* 0x008fca00078e0004 */
[----:B------:R-:W-:Y:S01]  /*01c0*/  ISETP.GE.U32.AND P0, PT, R2, 0x2, PT ;  /* 0x000000020200780c */ /* 0x000fe20003f06070 */
[----:B------:R-:W-:Y:S01]  /*01d0*/  BSSY.RECONVERGENT B8, `(.L_x_8) ;  /* 0x000003f000087945 */ /* 0x000fe20003800200 */
[----:B------:R-:W-:-:S11]  /*01e0*/  HFMA2 R27, -RZ, RZ, 0, 0 ;  /* 0x00000000ff1b7431 */ /* 0x000fd600000001ff */
[----:B012---:R-:W-:Y:S05]  /*01f0*/  @!P0 BRA `(.L_x_9) ;  /* 0x0000000000f08947 */ /* 0x007fea0003800000 */
[----:B------:R-:W-:Y:S01]  /*0200*/  VIADD R0, R2, 0xfffffffe ;  /* 0xfffffffe02007836 */ /* 0x000fe20000000000 */
[----:B------:R-:W-:Y:S01]  /*0210*/  BSSY.RECONVERGENT B7, `(.L_x_10) ;  /* 0x0000028000077945 */ /* 0x000fe20003800200 */
[----:B------:R-:W-:-:S03]  /*0220*/  IMAD.MOV.U32 R27, RZ, RZ, RZ ;  /* 0x000000ffff1b7224 */ /* 0x000fc600078e00ff */
[C---:B------:R-:W-:Y:S02]  /*0230*/  ISETP.GE.U32.AND P0, PT, R0.reuse, 0x6, PT ;  /* 0x000000060000780c */ /* 0x040fe40003f06070 */
[----:B------:R-:W-:-:S04]  /*0240*/  LEA.HI R0, R0, 0x1, RZ, 0x1f ;  /* 0x0000000100007811 */ /* 0x000fc800078ff8ff */
[----:B------:R-:W-:-:S07]  /*0250*/  LOP3.LUT R16, R0, 0x3, RZ, 0xc0, !PT ;  /* 0x0000000300107812 */ /* 0x000fce00078ec0ff */
[----:B------:R-:W-:Y:S05]  /*0260*/  @!P0 BRA `(.L_x_11) ;  /* 0x0000000000888947 */ /* 0x000fea0003800000 */
[----:B------:R-:W-:Y:S01]  /*0270*/  LOP3.LUT R19, R0, 0x7ffffffc, RZ, 0xc0, !PT ;  /* 0x7ffffffc00137812 */ /* 0x000fe200078ec0ff */
[----:B------:R-:W-:Y:S01]  /*0280*/  BSSY.RECONVERGENT B6, `(.L_x_12) ;  /* 0x000001f000067945 */ /* 0x000fe20003800200 */
[----:B------:R-:W-:Y:S01]  /*0290*/  VIADD R22, R2, 0xfffffffd ;  /* 0xfffffffd02167836 */ /* 0x000fe20000000000 */
[----:B------:R-:W-:Y:S02]  /*02a0*/  MOV R27, RZ ;  /* 0x000000ff001b7202 */ /* 0x000fe40000000f00 */
[----:B------:R-:W-:-:S07]  /*02b0*/  IMAD.MOV R19, RZ, RZ, -R19 ;  /* 0x000000ffff137224 */ /* 0x000fce00078e0a13 */
.L_x_13:
[----:B------:R-:W-:Y:S02]  /*02c0*/  VIADD R19, R19, 0x4 ;  /* 0x0000000413137836 */ /* 0x000fe40000000000 */
[----:B------:R-:W-:Y:S02]  /*02d0*/  HFMA2 R21, -RZ, RZ, 0, 0 ;  /* 0x00000000ff157431 */ /* 0x000fe400000001ff */
[----:B------:R-:W-:Y:S01]  /*02e0*/  VIADD R4, R22, 0x2 ;  /* 0x0000000216047836 */ /* 0x000fe20000000000 */
[----:B------:R-:W-:Y:S02]  /*02f0*/  MOV R20, 0x330 ;  /* 0x0000033000147802 */ /* 0x000fe40000000f00 */
[----:B------:R-:W-:-:S04]  /*0300*/  ISETP.NE.AND P0, PT, R19, RZ, PT ;  /* 0x000000ff1300720c */ /* 0x000fc80003f05270 */
[----:B------:R-:W-:-:S09]  /*0310*/  P2R R26, PR, RZ, 0x1 ;  /* 0x00000001ff1a7803 */ /* 0x000fd20000000000 */
[----:B------:R-:W-:Y:S05]  /*0320*/  CALL.REL.NOINC `($_Z20fib_recursive_kerneljPj$_Z20fib_recursive_devicej) ;  /* 0xfffffffc005c7944 */ /* 0x000fea0003c3ffff */
[----:B------:R-:W-:Y:S01]  /*0330*/  IMAD.MOV.U32 R17, RZ, RZ, R4 ;  /* 0x000000ffff117224 */ /* 0x000fe200078e0004 */
[----:B------:R-:W-:Y:S01]  /*0340*/  MOV R20, 0x390 ;  /* 0x0000039000147802 */ /* 0x000fe20000000f00 */
[----:B------:R-:W-:Y:S01]  /*0350*/  VIADD R2, R22, 0xfffffffc ;  /* 0xfffffffc16027836 */ /* 0x000fe20000000000 */
[----:B------:R-:W-:Y:S01]  /*0360*/  MOV R21, 0x0 ;  /* 0x0000000000157802 */ /* 0x000fe20000000f00 */
[----:B------:R-:W-:-:S07]  /*0370*/  IMAD.MOV.U32 R4, RZ, RZ, R22 ;  /* 0x000000ffff047224 */ /* 0x000fce00078e0016 */
[----:B------:R-:W-:Y:S05]  /*0380*/  CALL.REL.NOINC `($_Z20fib_recursive_kerneljPj$_Z20fib_recursive_devicej) ;  /* 0xfffffffc00447944 */ /* 0x000fea0003c3ffff */
[----:B------:R-:W-:Y:S01]  /*0390*/  IADD3 R17, PT, PT, R4, R17, R27 ;  /* 0x0000001104117210 */ /* 0x000fe20007ffe01b */
[----:B------:R-:W-:Y:S01]  /*03a0*/  VIADD R4, R22, 0xfffffffe ;  /* 0xfffffffe16047836 */ /* 0x000fe20000000000 */
[----:B------:R-:W-:Y:S01]  /*03b0*/  MOV R20, 0x3e0 ;  /* 0x000003e000147802 */ /* 0x000fe20000000f00 */
[----:B------:R-:W-:-:S07]  /*03c0*/  IMAD.MOV.U32 R21, RZ, RZ, 0x0 ;  /* 0x00000000ff157424 */ /* 0x000fce00078e00ff */
[----:B------:R-:W-:Y:S05]  /*03d0*/  CALL.REL.NOINC `($_Z20fib_recursive_kerneljPj$_Z20fib_recursive_devicej) ;  /* 0xfffffffc00307944 */ /* 0x000fea0003c3ffff */
[----:B------:R-:W-:Y:S01]  /*03e0*/  IMAD.MOV.U32 R18, RZ, RZ, R4 ;  /* 0x000000ffff127224 */ /* 0x000fe200078e0004 */
[----:B------:R-:W-:Y:S01]  /*03f0*/  MOV R4, R2 ;  /* 0x0000000200047202 */ /* 0x000fe20000000f00 */
[----:B------:R-:W-:Y:S01]  /*0400*/  IMAD.MOV.U32 R21, RZ, RZ, 0x0 ;  /* 0x00000000ff157424 */ /* 0x000fe200078e00ff */
[----:B------:R-:W-:-:S07]  /*0410*/  MOV R20, 0x430 ;  /* 0x0000043000147802 */ /* 0x000fce0000000f00 */
[----:B------:R-:W-:Y:S05]  /*0420*/  CALL.REL.NOINC `($_Z20fib_recursive_kerneljPj$_Z20fib_recursive_devicej) ;  /* 0xfffffffc001c7944 */ /* 0x000fea0003c3ffff */
[----:B------:R-:W-:Y:S01]  /*0430*/  ISETP.NE.AND P6, PT, R26, RZ, PT ;  /* 0x000000ff1a00720c */ /* 0x000fe20003fc5270 */
[----:B------:R-:W-:Y:S01]  /*0440*/  VIADD R22, R22, 0xfffffff8 ;  /* 0xfffffff816167836 */ /* 0x000fe20000000000 */
[----:B------:R-:W-:-:S11]  /*0450*/  IADD3 R27, PT, PT, R4, R18, R17 ;  /* 0x00000012041b7210 */ /* 0x000fd60007ffe011 */
[----:B------:R-:W-:Y:S05]  /*0460*/  @P6 BRA `(.L_x_13) ;  /* 0xfffffffc00946947 */ /* 0x000fea000383ffff */
[----:B------:R-:W-:Y:S05]  /*0470*/  BSYNC.RECONVERGENT B6 ;  /* 0x0000000000067941 */ /* 0x000fea0003800200 */
.L_x_12:
[----:B------:R-:W-:-:S07]  /*0480*/  VIADD R2, R22, 0x3 ;  /* 0x0000000316027836 */ /* 0x000fce0000000000 */
.L_x_11:
[----:B------:R-:W-:Y:S05]  /*0490*/  BSYNC.RECONVERGENT B7 ;  /* 0x0000000000077941 */ /* 0x000fea0003800200 */
.L_x_10:
[----:B------:R-:W-:-:S13]  /*04a0*/  ISETP.NE.AND P0, PT, R16, RZ, PT ;  /* 0x000000ff1000720c */ /* 0x000fda0003f05270 */
[----:B------:R-:W-:Y:S05]  /*04b0*/  @!P0 BRA `(.L_x_9) ;  /* 0x0000000000408947 */ /* 0x000fea0003800000 */
[----:B------:R-:W-:Y:S01]  /*04c0*/  BSSY.RECONVERGENT B6, `(.L_x_14) ;  /* 0x000000e000067945 */ /* 0x000fe20003800200 */
[----:B------:R-:W-:Y:S01]  /*04d0*/  IADD3 R2, PT, PT, R2, -0x1, RZ ;  /* 0xffffffff02027810 */ /* 0x000fe20007ffe0ff */
[----:B------:R-:W-:-:S07]  /*04e0*/  IMAD.MOV R16, RZ, RZ, -R16 ;  /* 0x000000ffff107224 */ /* 0x000fce00078e0a10 */
.L_x_15:
[----:B------:R-:W-:Y:S02]  /*04f0*/  VIADD R16, R16, 0x1 ;  /* 0x0000000110107836 */ /* 0x000fe40000000000 */
[----:B------:R-:W-:Y:S02]  /*0500*/  HFMA2 R21, -RZ, RZ, 0, 0 ;  /* 0x00000000ff157431 */ /* 0x000fe400000001ff */
[----:B------:R-:W-:Y:S01]  /*0510*/  IMAD.MOV.U32 R4, RZ, RZ, R2 ;  /* 0x000000ffff047224 */ /* 0x000fe200078e0002 */
[----:B------:R-:W-:Y:S02]  /*0520*/  MOV R20, 0x560 ;  /* 0x0000056000147802 */ /* 0x000fe40000000f00 */
[----:B------:R-:W-:-:S04]  /*0530*/  ISETP.NE.AND P0, PT, R16, RZ, PT ;  /* 0x000000ff1000720c */ /* 0x000fc80003f05270 */
[----:B------:R-:W-:-:S09]  /*0540*/  P2R R17, PR, RZ, 0x1 ;  /* 0x00000001ff117803 */ /* 0x000fd20000000000 */
[----:B------:R-:W-:Y:S05]  /*0550*/  CALL.REL.NOINC `($_Z20fib_recursive_kerneljPj$_Z20fib_recursive_devicej) ;  /* 0xfffffff800d07944 */ /* 0x000fea0003c3ffff */
[----:B------:R-:W-:Y:S01]  /*0560*/  ISETP.NE.AND P6, PT, R17, RZ, PT ;  /* 0x000000ff1100720c */ /* 0x000fe20003fc5270 */
[----:B------:R-:W-:Y:S02]  /*0570*/  IMAD.IADD R27, R27, 0x1, R4 ;  /* 0x000000011b1b7824 */ /* 0x000fe400078e0204 */
[----:B------:R-:W-:-:S10]  /*0580*/  VIADD R2, R2, 0xfffffffe ;  /* 0xfffffffe02027836 */ /* 0x000fd40000000000 */
[----:B------:R-:W-:Y:S05]  /*0590*/  @P6 BRA `(.L_x_15) ;  /* 0xfffffffc00d46947 */ /* 0x000fea000383ffff */
[----:B------:R-:W-:Y:S05]  /*05a0*/  BSYNC.RECONVERGENT B6 ;  /* 0x0000000000067941 */ /* 0x000fea0003800200 */
.L_x_14:
[----:B------:R-:W-:-:S07]  /*05b0*/  VIADD R2, R2, 0x1 ;  /* 0x0000000102027836 */ /* 0x000fce0000000000 */
.L_x_9:
[----:B------:R-:W-:Y:S05]  /*05c0*/  BSYNC.RECONVERGENT B8 ;  /* 0x0000000000087941 */ /* 0x000fea0003800200 */
.L_x_8:
[----:B------:R-:W2:Y:S01]  /*05d0*/  LDL R20, [R1+0x14] ;  /* 0x0000140001147983 */ /* 0x000ea20000100800 */
[----:B------:R0:W-:Y:S05]  /*05e0*/  BMOV.32 B6, R23 ;  /* 0x0000001706007356 */ /* 0x0001ea0000000000 */
[----:B------:R-:W2:Y:S01]  /*05f0*/  LDL R21, [R1+0x18] ;  /* 0x0000180001157983 */ /* 0x000ea20000100800 */
[----:B------:R1:W-:Y:S05]  /*0600*/  BMOV.32 B7, R24 ;  /* 0x0000001807007356 */ /* 0x0003ea0000000000 */
[----:B------:R3:W-:Y:S05]  /*0610*/  BMOV.32 B8, R25 ;  /* 0x0000001908007356 */ /* 0x0007ea0000000000 */
[----:B------:R-:W-:Y:S01]  /*0620*/  IADD3 R4, PT, PT, R2, R27, RZ ;  /* 0x0000001b02047210 */ /* 0x000fe20007ffe0ff */
[----:B------:R-:W2:Y:S04]  /*0630*/  LDL R16, [R1+0x4] ;  /* 0x0000040001107983 */ /* 0x000ea80000100800 */
[----:B------:R-:W2:Y:S04]  /*0640*/  LDL R2, [R1] ;  /* 0x0000000001027983 */ /* 0x000ea80000100800 */
[----:B------:R-:W2:Y:S04]  /*0650*/  LDL R17, [R1+0x8] ;  /* 0x0000080001117983 */ /* 0x000ea80000100800 */
[----:B------:R-:W2:Y:S04]  /*0660*/  LDL R18, [R1+0xc] ;  /* 0x00000c0001127983 */ /* 0x000ea80000100800 */
[----:B------:R-:W2:Y:S04]  /*0670*/  LDL R19, [R1+0x10] ;  /* 0x0000100001137983 */ /* 0x000ea80000100800 */
[----:B------:R-:W2:Y:S04]  /*0680*/  LDL R22, [R1+0x1c] ;  /* 0x00001c0001167983 */ /* 0x000ea80000100800 */
[----:B0-----:R-:W2:Y:S04]  /*0690*/  LDL R23, [R1+0x20] ;  /* 0x0000200001177983 */ /* 0x001ea80000100800 */
[----:B-1----:R-:W2:Y:S04]  /*06a0*/  LDL R24, [R1+0x24] ;  /* 0x0000240001187983 */ /* 0x002ea80000100800 */
[----:B---3--:R-:W2:Y:S04]  /*06b0*/  LDL R25, [R1+0x28] ;  /* 0x0000280001197983 */ /* 0x008ea80000100800 */
[----:B------:R-:W2:Y:S04]  /*06c0*/  LDL R26, [R1+0x2c] ;  /* 0x00002c00011a7983 */ /* 0x000ea80000100800 */
[----:B------:R0:W2:Y:S02]  /*06d0*/  LDL R27, [R1+0x30] ;  /* 0x00003000011b7983 */ /* 0x0000a40000100800 */
[----:B0-----:R-:W-:Y:S01]  /*06e0*/  VIADD R1, R1, 0x38 ;  /* 0x0000003801017836 */ /* 0x001fe20000000000 */
[----:B--2---:R-:W-:Y:S06]  /*06f0*/  RET.REL.NODEC R20 `(_Z20fib_recursive_kerneljPj) ;  /* 0xfffffff814407950 */ /* 0x004fec0003c3ffff */
.L_x_16:
        /* <DEDUP_REMOVED lines=16> */
.L_x_17:


//--------------------- .nv.shared.reserved.0     --------------------------
	.section	.nv.shared.reserved.0,"aw",@nobits
	.weak		__nv_reservedSMEM_offset_0_alias
	.size		__nv_reservedSMEM_offset_0_alias, 0, 64
	.other		__nv_reservedSMEM_offset_0_alias,@"STO_CUDA_RESERVED_SHARED STV_DEFAULT"
__nv_reservedSMEM_offset_0_alias:
	.zero		0
	.zero		64


//--------------------- .nv.constant0._Z20fib_iterative_kerneljPj --------------------------
	.section	.nv.constant0._Z20fib_iterative_kerneljPj,"a",@progbits
	.sectionflags	@""
	.align	4
.nv.constant0._Z20fib_iterative_kerneljPj:
	.zero		912


//--------------------- .nv.constant0._Z20fib_recursive_kerneljPj --------------------------
	.section	.nv.constant0._Z20fib_recursive_kerneljPj,"a",@progbits
	.sectionflags	@""
	.align	4
.nv.constant0._Z20fib_recursive_kerneljPj:
	.zero		912


//--------------------- SYMBOLS --------------------------

	.type		.nv.reservedSmem.offset0,@object
	.size		.nv.reservedSmem.offset0,0x4
